	.headerflags	@"EF_CUDA_TEXMODE_UNIFIED EF_CUDA_64BIT_ADDRESS EF_CUDA_ACCELERATORS EF_CUDA_SM90 EF_CUDA_VIRTUAL_SM(EF_CUDA_SM90)"
	.elftype	@"ET_EXEC"


//--------------------- .nv.info                  --------------------------
	.section	.nv.info,"",@"SHT_CUDA_INFO"
	.align	4


	//----- nvinfo : EIATTR_REGCOUNT
	.align		4
        /*0000*/ 	.byte	0x04, 0x2f
        /*0002*/ 	.short	(.L_1 - .L_0)
	.align		4
.L_0:
        /*0004*/ 	.word	index@(triton_per_fused_cumsum_1)
        /*0008*/ 	.word	0x0000000e


	//----- nvinfo : EIATTR_MIN_STACK_SIZE
	.align		4
.L_1:
        /*000c*/ 	.byte	0x04, 0x12
        /*000e*/ 	.short	(.L_3 - .L_2)
	.align		4
.L_2:
        /*0010*/ 	.word	index@(triton_per_fused_cumsum_1)
        /*0014*/ 	.word	0x00000000


	//----- nvinfo : EIATTR_FRAME_SIZE
	.align		4
.L_3:
        /*0018*/ 	.byte	0x04, 0x11
        /*001a*/ 	.short	(.L_5 - .L_4)
	.align		4
.L_4:
        /*001c*/ 	.word	index@(triton_per_fused_cumsum_1)
        /*0020*/ 	.word	0x00000000


	//----- nvinfo : EIATTR_MIN_STACK_SIZE
	.align		4
.L_5:
        /*0024*/ 	.byte	0x04, 0x12
        /*0026*/ 	.short	(.L_7 - .L_6)
	.align		4
.L_6:
        /*0028*/ 	.word	index@(triton_per_fused_cumsum_1)
        /*002c*/ 	.word	0x00000000
.L_7:


//--------------------- .nv.info.triton_per_fused_cumsum_1 --------------------------
	.section	.nv.info.triton_per_fused_cumsum_1,"",@"SHT_CUDA_INFO"
	.sectionflags	@""
	.align	4


	//----- nvinfo : EIATTR_CUDA_API_VERSION
	.align		4
        /*0000*/ 	.byte	0x04, 0x37
        /*0002*/ 	.short	(.L_9 - .L_8)
.L_8:
        /*0004*/ 	.word	0x0000007c


	//----- nvinfo : EIATTR_KPARAM_INFO
	.align		4
.L_9:
        /*0008*/ 	.byte	0x04, 0x17
        /*000a*/ 	.short	(.L_11 - .L_10)
.L_10:
        /*000c*/ 	.word	0x00000000
        /*0010*/ 	.short	0x0003
        /*0012*/ 	.short	0x0014
        /*0014*/ 	.byte	0x00, 0xf0, 0x11, 0x00


	//----- nvinfo : EIATTR_KPARAM_INFO
	.align		4
.L_11:
        /*0018*/ 	.byte	0x04, 0x17
        /*001a*/ 	.short	(.L_13 - .L_12)
.L_12:
        /*001c*/ 	.word	0x00000000
        /*0020*/ 	.short	0x0002
        /*0022*/ 	.short	0x0010
        /*0024*/ 	.byte	0x00, 0xf0, 0x11, 0x00


	//----- nvinfo : EIATTR_KPARAM_INFO
	.align		4
.L_13:
        /*0028*/ 	.byte	0x04, 0x17
        /*002a*/ 	.short	(.L_15 - .L_14)
.L_14:
        /*002c*/ 	.word	0x00000000
        /*0030*/ 	.short	0x0001
        /*0032*/ 	.short	0x0008
        /*0034*/ 	.byte	0x00, 0xf4, 0x21, 0x00


	//----- nvinfo : EIATTR_KPARAM_INFO
	.align		4
.L_15:
        /*0038*/ 	.byte	0x04, 0x17
        /*003a*/ 	.short	(.L_17 - .L_16)
.L_16:
        /*003c*/ 	.word	0x00000000
        /*0040*/ 	.short	0x0000
        /*0042*/ 	.short	0x0000
        /*0044*/ 	.byte	0x00, 0xf4, 0x21, 0x00


	//----- nvinfo : EIATTR_SPARSE_MMA_MASK
	.align		4
.L_17:
        /*0048*/ 	.byte	0x03, 0x50
        /*004a*/ 	.short	0x0000


	//----- nvinfo : EIATTR_MAXREG_COUNT
	.align		4
        /*004c*/ 	.byte	0x03, 0x1b
        /*004e*/ 	.short	0x00ff


	//----- nvinfo : EIATTR_COOP_GROUP_MASK_REGIDS
	.align		4
        /*0050*/ 	.byte	0x04, 0x29
        /*0052*/ 	.short	(.L_19 - .L_18)


	//   ....[0]....
.L_18:
        /*0054*/ 	.word	0xffffffff


	//   ....[1]....
        /*0058*/ 	.word	0xffffffff


	//----- nvinfo : EIATTR_COOP_GROUP_INSTR_OFFSETS
	.align		4
.L_19:
        /*005c*/ 	.byte	0x04, 0x28
        /*005e*/ 	.short	(.L_21 - .L_20)


	//   ....[0]....
.L_20:
        /*0060*/ 	.word	0x00000120


	//   ....[1]....
        /*0064*/ 	.word	0x00000160


	//----- nvinfo : EIATTR_EXIT_INSTR_OFFSETS
	.align		4
.L_21:
        /*0068*/ 	.byte	0x04, 0x1c
        /*006a*/ 	.short	(.L_23 - .L_22)


	//   ....[0]....
.L_22:
        /*006c*/ 	.word	0x000001a0


	//   ....[1]....
        /*0070*/ 	.word	0x000001c0


	//----- nvinfo : EIATTR_REQNTID
	.align		4
.L_23:
        /*0074*/ 	.byte	0x04, 0x10
        /*0076*/ 	.short	(.L_25 - .L_24)
.L_24:
        /*0078*/ 	.word	0x00000040
        /*007c*/ 	.word	0x00000001
        /*0080*/ 	.word	0x00000001


	//----- nvinfo : EIATTR_CBANK_PARAM_SIZE
	.align		4
.L_25:
        /*0084*/ 	.byte	0x03, 0x19
        /*0086*/ 	.short	0x0018


	//----- nvinfo : EIATTR_PARAM_CBANK
	.align		4
        /*0088*/ 	.byte	0x04, 0x0a
        /*008a*/ 	.short	(.L_27 - .L_26)
	.align		4
.L_26:
        /*008c*/ 	.word	index@(.nv.constant0.triton_per_fused_cumsum_1)
        /*0090*/ 	.short	0x0210
        /*0092*/ 	.short	0x0018


	//----- nvinfo : EIATTR_SW_WAR
	.align		4
.L_27:
        /*0094*/ 	.byte	0x04, 0x36
        /*0096*/ 	.short	(.L_29 - .L_28)
.L_28:
        /*0098*/ 	.word	0x00000008
.L_29:


//--------------------- .nv.callgraph             --------------------------
	.section	.nv.callgraph,"",@"SHT_CUDA_CALLGRAPH"
	.align	4
	.sectionentsize	8
	.align		4
        /*0000*/ 	.word	0x00000000
	.align		4
        /*0004*/ 	.word	0xffffffff
	.align		4
        /*0008*/ 	.word	0x00000000
	.align		4
        /*000c*/ 	.word	0xfffffffe
	.align		4
        /*0010*/ 	.word	0x00000000
	.align		4
        /*0014*/ 	.word	0xfffffffd
	.align		4
        /*0018*/ 	.word	0x00000000
	.align		4
        /*001c*/ 	.word	0xfffffffc


//--------------------- .text.triton_per_fused_cumsum_1 --------------------------
	.section	.text.triton_per_fused_cumsum_1,"ax",@progbits
	.align	128
        .global         triton_per_fused_cumsum_1
        .type           triton_per_fused_cumsum_1,@function
        .size           triton_per_fused_cumsum_1,(.L_x_1 - triton_per_fused_cumsum_1)
        .other          triton_per_fused_cumsum_1,@"STO_CUDA_ENTRY STV_DEFAULT"
triton_per_fused_cumsum_1:
.text.triton_per_fused_cumsum_1:
[----:B------:R-:W0:Y:S02]  /*0000*/  LDC R1, c[0x0][0x28] ;  /* 0x00000a00ff017b82 */ /* 0x000e240000000800 */
[----:B------:R-:W1:Y:S01]  /*0010*/  S2R R8, SR_TID.X ;  /* 0x0000000000087919 */ /* 0x000e620000002100 */
[----:B------:R-:W2:Y:S01]  /*0020*/  S2UR UR4, SR_CTAID.X ;  /* 0x00000000000479c3 */ /* 0x000ea20000002500 */
[----:B------:R-:W-:-:S07]  /*0030*/  IMAD.MOV.U32 R4, RZ, RZ, RZ ;  /* 0x000000ffff047224 */ /* 0x000fce00078e00ff */
[----:B------:R-:W3:Y:S01]  /*0040*/  LDC.64 R2, c[0x0][0x210] ;  /* 0x00008400ff027b82 */ /* 0x000ee20000000a00 */
[----:B--2---:R-:W-:Y:S01]  /*0050*/  USHF.L.U32 UR4, UR4, 0x3, URZ ;  /* 0x0000000304047899 */ /* 0x004fe2000800063f */
[----:B-1----:R-:W-:Y:S02]  /*0060*/  SHF.R.U32.HI R0, RZ, 0x2, R8 ;  /* 0x00000002ff007819 */ /* 0x002fe40000011608 */
[----:B------:R-:W-:Y:S02]  /*0070*/  LOP3.LUT R7, R8, 0x3, RZ, 0xc0, !PT ;  /* 0x0000000308077812 */ /* 0x000fe400078ec0ff */
[----:B------:R-:W-:-:S04]  /*0080*/  SGXT.U32 R0, R0, 0x3 ;  /* 0x000000030000781a */ /* 0x000fc80000000000 */
[----:B------:R-:W-:Y:S01]  /*0090*/  LOP3.LUT R0, R0, UR4, RZ, 0xfc, !PT ;  /* 0x0000000400007c12 */ /* 0x000fe2000f8efcff */
[----:B------:R-:W-:-:S03]  /*00a0*/  ULDC.64 UR4, c[0x0][0x208] ;  /* 0x0000820000047ab9 */ /* 0x000fc60000000a00 */
[C---:B------:R-:W-:Y:S01]  /*00b0*/  ISETP.GE.AND P0, PT, R0.reuse, 0x10, PT ;  /* 0x000000100000780c */ /* 0x040fe20003f06270 */
[----:B------:R-:W-:-:S04]  /*00c0*/  IMAD R9, R0, 0x4, R7 ;  /* 0x0000000400097824 */ /* 0x000fc800078e0207 */
[----:B---3--:R-:W-:-:S08]  /*00d0*/  IMAD.WIDE R2, R9, 0x4, R2 ;  /* 0x0000000409027825 */ /* 0x008fd000078e0202 */
[----:B------:R-:W2:Y:S01]  /*00e0*/  @!P0 LDG.E R4, desc[UR4][R2.64] ;  /* 0x0000000402048981 */ /* 0x000ea2000c1e1900 */
[C---:B------:R-:W-:Y:S02]  /*00f0*/  ISETP.GT.U32.AND P1, PT, R7.reuse, 0x1, PT ;  /* 0x000000010700780c */ /* 0x040fe40003f24070 */
[----:B--2---:R-:W-:Y:S02]  /*0100*/  SEL R11, R4, RZ, !P0 ;  /* 0x000000ff040b7207 */ /* 0x004fe40004000000 */
[----:B------:R-:W-:-:S03]  /*0110*/  ISETP.NE.AND P0, PT, R7, RZ, PT ;  /* 0x000000ff0700720c */ /* 0x000fc60003f05270 */
[----:B------:R-:W1:Y:S10]  /*0120*/  SHFL.UP PT, R4, R11, 0x1, RZ ;  /* 0x042000000b047989 */ /* 0x000e7400000e00ff */
[----:B-1----:R-:W-:Y:S01]  /*0130*/  @P0 FADD R11, R11, R4 ;  /* 0x000000040b0b0221 */ /* 0x002fe20000000000 */
[----:B------:R-:W-:Y:S01]  /*0140*/  LOP3.LUT P0, RZ, R8, 0x20, RZ, 0xc0, !PT ;  /* 0x0000002008ff7812 */ /* 0x000fe2000780c0ff */
[----:B------:R-:W1:Y:S03]  /*0150*/  LDC.64 R4, c[0x0][0x218] ;  /* 0x00008600ff047b82 */ /* 0x000e660000000a00 */
[----:B------:R-:W2:Y:S01]  /*0160*/  SHFL.UP PT, R6, R11, 0x2, RZ ;  /* 0x044000000b067989 */ /* 0x000ea200000e00ff */
[----:B------:R-:W-:Y:S01]  /*0170*/  ISETP.LT.AND P0, PT, R0, 0x10, !P0 ;  /* 0x000000100000780c */ /* 0x000fe20004701270 */
[----:B-1----:R-:W-:-:S04]  /*0180*/  IMAD.WIDE R4, R9, 0x4, R4 ;  /* 0x0000000409047825 */ /* 0x002fc800078e0204 */
[----:B--2---:R-:W-:-:S08]  /*0190*/  @P1 FADD R11, R11, R6 ;  /* 0x000000060b0b1221 */ /* 0x004fd00000000000 */
[----:B------:R-:W-:Y:S05]  /*01a0*/  @!P0 EXIT ;  /* 0x000000000000894d */ /* 0x000fea0003800000 */
[----:B------:R-:W-:Y:S01]  /*01b0*/  STG.E desc[UR4][R4.64], R11 ;  /* 0x0000000b04007986 */ /* 0x000fe2000c101904 */
[----:B------:R-:W-:Y:S05]  /*01c0*/  EXIT ;  /* 0x000000000000794d */ /* 0x000fea0003800000 */
.L_x_0:
[----:B------:R-:W-:-:S00]  /*01d0*/  BRA `(.L_x_0) ;  /* 0xfffffffc00fc7947 */ /* 0x000fc0000383ffff */
[----:B------:R-:W-:-:S00]  /*01e0*/  NOP ;  /* 0x0000000000007918 */ /* 0x000fc00000000000 */
        /* <DEDUP_REMOVED lines=9> */
.L_x_1:


//--------------------- .nv.constant0.triton_per_fused_cumsum_1 --------------------------
	.section	.nv.constant0.triton_per_fused_cumsum_1,"a",@progbits
	.sectionflags	@""
	.align	4
.nv.constant0.triton_per_fused_cumsum_1:
	.zero		552
